	.headerflags	@"EF_CUDA_TEXMODE_UNIFIED EF_CUDA_64BIT_ADDRESS EF_CUDA_ACCELERATORS EF_CUDA_SM90 EF_CUDA_VIRTUAL_SM(EF_CUDA_SM90)"
	.elftype	@"ET_EXEC"


//--------------------- .nv.info                  --------------------------
	.section	.nv.info,"",@"SHT_CUDA_INFO"
	.align	4


	//----- nvinfo : EIATTR_REGCOUNT
	.align		4
        /*0000*/ 	.byte	0x04, 0x2f
        /*0002*/ 	.short	(.L_1 - .L_0)
	.align		4
.L_0:
        /*0004*/ 	.word	index@(triton_poi_fused_convolution_leaky_relu_31)
        /*0008*/ 	.word	0x00000014


	//----- nvinfo : EIATTR_MIN_STACK_SIZE
	.align		4
.L_1:
        /*000c*/ 	.byte	0x04, 0x12
        /*000e*/ 	.short	(.L_3 - .L_2)
	.align		4
.L_2:
        /*0010*/ 	.word	index@(triton_poi_fused_convolution_leaky_relu_31)
        /*0014*/ 	.word	0x00000000


	//----- nvinfo : EIATTR_FRAME_SIZE
	.align		4
.L_3:
        /*0018*/ 	.byte	0x04, 0x11
        /*001a*/ 	.short	(.L_5 - .L_4)
	.align		4
.L_4:
        /*001c*/ 	.word	index@(triton_poi_fused_convolution_leaky_relu_31)
        /*0020*/ 	.word	0x00000000


	//----- nvinfo : EIATTR_MIN_STACK_SIZE
	.align		4
.L_5:
        /*0024*/ 	.byte	0x04, 0x12
        /*0026*/ 	.short	(.L_7 - .L_6)
	.align		4
.L_6:
        /*0028*/ 	.word	index@(triton_poi_fused_convolution_leaky_relu_31)
        /*002c*/ 	.word	0x00000000
.L_7:


//--------------------- .nv.info.triton_poi_fused_convolution_leaky_relu_31 --------------------------
	.section	.nv.info.triton_poi_fused_convolution_leaky_relu_31,"",@"SHT_CUDA_INFO"
	.sectionflags	@""
	.align	4


	//----- nvinfo : EIATTR_CUDA_API_VERSION
	.align		4
        /*0000*/ 	.byte	0x04, 0x37
        /*0002*/ 	.short	(.L_9 - .L_8)
.L_8:
        /*0004*/ 	.word	0x0000007c


	//----- nvinfo : EIATTR_KPARAM_INFO
	.align		4
.L_9:
        /*0008*/ 	.byte	0x04, 0x17
        /*000a*/ 	.short	(.L_11 - .L_10)
.L_10:
        /*000c*/ 	.word	0x00000000
        /*0010*/ 	.short	0x0005
        /*0012*/ 	.short	0x0028
        /*0014*/ 	.byte	0x00, 0xf0, 0x11, 0x00


	//----- nvinfo : EIATTR_KPARAM_INFO
	.align		4
.L_11:
        /*0018*/ 	.byte	0x04, 0x17
        /*001a*/ 	.short	(.L_13 - .L_12)
.L_12:
        /*001c*/ 	.word	0x00000000
        /*0020*/ 	.short	0x0004
        /*0022*/ 	.short	0x0020
        /*0024*/ 	.byte	0x00, 0xf4, 0x21, 0x00


	//----- nvinfo : EIATTR_KPARAM_INFO
	.align		4
.L_13:
        /*0028*/ 	.byte	0x04, 0x17
        /*002a*/ 	.short	(.L_15 - .L_14)
.L_14:
        /*002c*/ 	.word	0x00000000
        /*0030*/ 	.short	0x0003
        /*0032*/ 	.short	0x0018
        /*0034*/ 	.byte	0x00, 0xf4, 0x21, 0x00


	//----- nvinfo : EIATTR_KPARAM_INFO
	.align		4
.L_15:
        /*0038*/ 	.byte	0x04, 0x17
        /*003a*/ 	.short	(.L_17 - .L_16)
.L_16:
        /*003c*/ 	.word	0x00000000
        /*0040*/ 	.short	0x0002
        /*0042*/ 	.short	0x0010
        /*0044*/ 	.byte	0x00, 0xf4, 0x21, 0x00


	//----- nvinfo : EIATTR_KPARAM_INFO
	.align		4
.L_17:
        /*0048*/ 	.byte	0x04, 0x17
        /*004a*/ 	.short	(.L_19 - .L_18)
.L_18:
        /*004c*/ 	.word	0x00000000
        /*0050*/ 	.short	0x0001
        /*0052*/ 	.short	0x0008
        /*0054*/ 	.byte	0x00, 0xf4, 0x21, 0x00


	//----- nvinfo : EIATTR_KPARAM_INFO
	.align		4
.L_19:
        /*0058*/ 	.byte	0x04, 0x17
        /*005a*/ 	.short	(.L_21 - .L_20)
.L_20:
        /*005c*/ 	.word	0x00000000
        /*0060*/ 	.short	0x0000
        /*0062*/ 	.short	0x0000
        /*0064*/ 	.byte	0x00, 0xf4, 0x21, 0x00


	//----- nvinfo : EIATTR_SPARSE_MMA_MASK
	.align		4
.L_21:
        /*0068*/ 	.byte	0x03, 0x50
        /*006a*/ 	.short	0x0000


	//----- nvinfo : EIATTR_MAXREG_COUNT
	.align		4
        /*006c*/ 	.byte	0x03, 0x1b
        /*006e*/ 	.short	0x00ff


	//----- nvinfo : EIATTR_EXIT_INSTR_OFFSETS
	.align		4
        /*0070*/ 	.byte	0x04, 0x1c
        /*0072*/ 	.short	(.L_23 - .L_22)


	//   ....[0]....
.L_22:
        /*0074*/ 	.word	0x000002a0


	//----- nvinfo : EIATTR_REQNTID
	.align		4
.L_23:
        /*0078*/ 	.byte	0x04, 0x10
        /*007a*/ 	.short	(.L_25 - .L_24)
.L_24:
        /*007c*/ 	.word	0x00000080
        /*0080*/ 	.word	0x00000001
        /*0084*/ 	.word	0x00000001


	//----- nvinfo : EIATTR_CBANK_PARAM_SIZE
	.align		4
.L_25:
        /*0088*/ 	.byte	0x03, 0x19
        /*008a*/ 	.short	0x002c


	//----- nvinfo : EIATTR_PARAM_CBANK
	.align		4
        /*008c*/ 	.byte	0x04, 0x0a
        /*008e*/ 	.short	(.L_27 - .L_26)
	.align		4
.L_26:
        /*0090*/ 	.word	index@(.nv.constant0.triton_poi_fused_convolution_leaky_relu_31)
        /*0094*/ 	.short	0x0210
        /*0096*/ 	.short	0x002c


	//----- nvinfo : EIATTR_SW_WAR
	.align		4
.L_27:
        /*0098*/ 	.byte	0x04, 0x36
        /*009a*/ 	.short	(.L_29 - .L_28)
.L_28:
        /*009c*/ 	.word	0x00000008
.L_29:


//--------------------- .nv.callgraph             --------------------------
	.section	.nv.callgraph,"",@"SHT_CUDA_CALLGRAPH"
	.align	4
	.sectionentsize	8
	.align		4
        /*0000*/ 	.word	0x00000000
	.align		4
        /*0004*/ 	.word	0xffffffff
	.align		4
        /*0008*/ 	.word	0x00000000
	.align		4
        /*000c*/ 	.word	0xfffffffe
	.align		4
        /*0010*/ 	.word	0x00000000
	.align		4
        /*0014*/ 	.word	0xfffffffd
	.align		4
        /*0018*/ 	.word	0x00000000
	.align		4
        /*001c*/ 	.word	0xfffffffc


//--------------------- .text.triton_poi_fused_convolution_leaky_relu_31 --------------------------
	.section	.text.triton_poi_fused_convolution_leaky_relu_31,"ax",@progbits
	.align	128
        .global         triton_poi_fused_convolution_leaky_relu_31
        .type           triton_poi_fused_convolution_leaky_relu_31,@function
        .size           triton_poi_fused_convolution_leaky_relu_31,(.L_x_1 - triton_poi_fused_convolution_leaky_relu_31)
        .other          triton_poi_fused_convolution_leaky_relu_31,@"STO_CUDA_ENTRY STV_DEFAULT"
triton_poi_fused_convolution_leaky_relu_31:
.text.triton_poi_fused_convolution_leaky_relu_31:
[----:B------:R-:W-:Y:S01]  /*0000*/  LDC R1, c[0x0][0x28] ;  /* 0x00000a00ff017b82 */ /* 0x000fe20000000800 */
[----:B------:R-:W1:Y:S07]  /*0010*/  S2R R0, SR_TID.X ;  /* 0x0000000000007919 */ /* 0x000e6e0000002100 */
[----:B------:R-:W2:Y:S01]  /*0020*/  LDC.64 R4, c[0x0][0x220] ;  /* 0x00008800ff047b82 */ /* 0x000ea20000000a00 */
[----:B------:R-:W-:Y:S01]  /*0030*/  ULDC.64 UR4, c[0x0][0x208] ;  /* 0x0000820000047ab9 */ /* 0x000fe20000000a00 */
[----:B------:R-:W-:Y:S01]  /*0040*/  ULDC.64 UR6, c[0x0][0x228] ;  /* 0x00008a0000067ab9 */ /* 0x000fe20000000a00 */
[----:B------:R-:W3:Y:S01]  /*0050*/  S2R R11, SR_CTAID.X ;  /* 0x00000000000b7919 */ /* 0x000ee20000002500 */
[----:B------:R-:W-:-:S04]  /*0060*/  ULDC.64 UR8, c[0x0][0x230] ;  /* 0x00008c0000087ab9 */ /* 0x000fc80000000a00 */
[----:B------:R-:W4:Y:S01]  /*0070*/  LDC.64 R6, c[0x0][0x218] ;  /* 0x00008600ff067b82 */ /* 0x000f220000000a00 */
[----:B-1----:R-:W-:Y:S02]  /*0080*/  LOP3.LUT R0, R0, 0x7f, RZ, 0xc0, !PT ;  /* 0x0000007f00007812 */ /* 0x002fe400078ec0ff */
[----:B---3--:R-:W-:-:S03]  /*0090*/  SHF.R.S32.HI R2, RZ, 0x18, R11 ;  /* 0x00000018ff027819 */ /* 0x008fc6000001140b */
[----:B------:R-:W-:Y:S01]  /*00a0*/  IMAD R11, R11, 0x80, R0 ;  /* 0x000000800b0b7824 */ /* 0x000fe200078e0200 */
[----:B------:R-:W-:-:S03]  /*00b0*/  SGXT R0, R2, 0x1 ;  /* 0x000000010200781a */ /* 0x000fc60000000200 */
[----:B----4-:R-:W-:Y:S01]  /*00c0*/  IMAD.WIDE R6, R11, 0x4, R6 ;  /* 0x000000040b067825 */ /* 0x010fe200078e0206 */
[----:B------:R-:W1:Y:S01]  /*00d0*/  LDC.64 R2, c[0x0][0x210] ;  /* 0x00008400ff027b82 */ /* 0x000e620000000a00 */
[----:B------:R-:W-:-:S03]  /*00e0*/  LEA.HI R0, R0, R11, RZ, 0x2 ;  /* 0x0000000b00007211 */ /* 0x000fc600078f10ff */
[----:B------:R-:W3:Y:S01]  /*00f0*/  LDG.E R12, desc[UR4][R6.64] ;  /* 0x00000004060c7981 */ /* 0x000ee2000c1e1900 */
[--C-:B------:R-:W-:Y:S02]  /*0100*/  SHF.R.S32.HI R8, RZ, 0x2, R0.reuse ;  /* 0x00000002ff087819 */ /* 0x100fe40000011400 */
[----:B------:R-:W-:-:S04]  /*0110*/  SHF.R.S32.HI R9, RZ, 0x1f, R0 ;  /* 0x0000001fff097819 */ /* 0x000fc80000011400 */
[----:B------:R-:W-:-:S04]  /*0120*/  LEA.HI R9, R9, R8, RZ, 0x9 ;  /* 0x0000000809097211 */ /* 0x000fc800078f48ff */
[----:B------:R-:W-:-:S05]  /*0130*/  LOP3.LUT R9, R9, 0xfffffe00, RZ, 0xc0, !PT ;  /* 0xfffffe0009097812 */ /* 0x000fca00078ec0ff */
[----:B------:R-:W-:Y:S02]  /*0140*/  IMAD.IADD R9, R8, 0x1, -R9 ;  /* 0x0000000108097824 */ /* 0x000fe400078e0a09 */
[----:B-1----:R-:W-:-:S04]  /*0150*/  IMAD.WIDE R2, R11, 0x4, R2 ;  /* 0x000000040b027825 */ /* 0x002fc800078e0202 */
[----:B--2---:R-:W-:Y:S01]  /*0160*/  IMAD.WIDE R4, R9, 0x4, R4 ;  /* 0x0000000409047825 */ /* 0x004fe200078e0204 */
[----:B------:R-:W2:Y:S05]  /*0170*/  LDG.E R0, desc[UR4][R2.64] ;  /* 0x0000000402007981 */ /* 0x000eaa000c1e1900 */
[----:B------:R-:W2:Y:S01]  /*0180*/  LDG.E.EL R5, desc[UR4][R4.64] ;  /* 0x0000000404057981 */ /* 0x000ea2000c2e1900 */
[----:B------:R-:W-:Y:S02]  /*0190*/  SHF.R.S32.HI R14, RZ, 0x1f, R11 ;  /* 0x0000001fff0e7819 */ /* 0x000fe4000001140b */
[----:B------:R-:W-:Y:S02]  /*01a0*/  IADD3 R8, P2, R11, UR6, RZ ;  /* 0x000000060b087c10 */ /* 0x000fe4000ff5e0ff */
[----:B------:R-:W-:-:S02]  /*01b0*/  IADD3 R10, P3, R11, UR8, RZ ;  /* 0x000000080b0a7c10 */ /* 0x000fc4000ff7e0ff */
[----:B------:R-:W-:Y:S02]  /*01c0*/  IADD3.X R9, R14, UR7, RZ, P2, !PT ;  /* 0x000000070e097c10 */ /* 0x000fe400097fe4ff */
[----:B------:R-:W-:Y:S02]  /*01d0*/  IADD3.X R11, R14, UR9, RZ, P3, !PT ;  /* 0x000000090e0b7c10 */ /* 0x000fe40009ffe4ff */
[C---:B--2---:R-:W-:Y:S02]  /*01e0*/  FSETP.GT.AND P0, PT, R0.reuse, -R5, PT ;  /* 0x800000050000720b */ /* 0x044fe40003f04000 */
[C---:B---3--:R-:W-:Y:S01]  /*01f0*/  FSETP.GT.AND P1, PT, R5.reuse, -R12, PT ;  /* 0x8000000c0500720b */ /* 0x048fe20003f24000 */
[----:B------:R-:W-:Y:S01]  /*0200*/  FADD R13, R0, R5 ;  /* 0x00000005000d7221 */ /* 0x000fe20000000000 */
[----:B------:R-:W-:Y:S01]  /*0210*/  FADD R5, R5, R12 ;  /* 0x0000000c05057221 */ /* 0x000fe20000000000 */
[----:B------:R-:W-:Y:S02]  /*0220*/  SEL R15, RZ, 0x1, !P0 ;  /* 0x00000001ff0f7807 */ /* 0x000fe40004000000 */
[----:B------:R-:W-:-:S06]  /*0230*/  SEL R17, RZ, 0x1, !P1 ;  /* 0x00000001ff117807 */ /* 0x000fcc0004800000 */
[----:B------:R-:W-:Y:S02]  /*0240*/  @!P0 FMUL R13, R13, 0.10000000149011611938 ;  /* 0x3dcccccd0d0d8820 */ /* 0x000fe40000400000 */
[----:B------:R-:W-:Y:S01]  /*0250*/  @!P1 FMUL R5, R5, 0.10000000149011611938 ;  /* 0x3dcccccd05059820 */ /* 0x000fe20000400000 */
[----:B------:R-:W-:Y:S04]  /*0260*/  STG.E.U8 desc[UR4][R8.64], R15 ;  /* 0x0000000f08007986 */ /* 0x000fe8000c101104 */
[----:B------:R-:W-:Y:S04]  /*0270*/  STG.E desc[UR4][R2.64], R13 ;  /* 0x0000000d02007986 */ /* 0x000fe8000c101904 */
[----:B------:R-:W-:Y:S04]  /*0280*/  STG.E.U8 desc[UR4][R10.64], R17 ;  /* 0x000000110a007986 */ /* 0x000fe8000c101104 */
[----:B------:R-:W-:Y:S01]  /*0290*/  STG.E desc[UR4][R6.64], R5 ;  /* 0x0000000506007986 */ /* 0x000fe2000c101904 */
[----:B------:R-:W-:Y:S05]  /*02a0*/  EXIT ;  /* 0x000000000000794d */ /* 0x000fea0003800000 */
.L_x_0:
[----:B------:R-:W-:-:S00]  /*02b0*/  BRA `(.L_x_0) ;  /* 0xfffffffc00fc7947 */ /* 0x000fc0000383ffff */
[----:B------:R-:W-:-:S00]  /*02c0*/  NOP ;  /* 0x0000000000007918 */ /* 0x000fc00000000000 */
        /* <DEDUP_REMOVED lines=11> */
.L_x_1:


//--------------------- .nv.constant0.triton_poi_fused_convolution_leaky_relu_31 --------------------------
	.section	.nv.constant0.triton_poi_fused_convolution_leaky_relu_31,"a",@progbits
	.sectionflags	@""
	.align	4
.nv.constant0.triton_poi_fused_convolution_leaky_relu_31:
	.zero		572
